//
// Generated by NVIDIA NVVM Compiler
//
// Compiler Build ID: CL-36424714
// Cuda compilation tools, release 13.0, V13.0.88
// Based on NVVM 20.0.0
//

.version 9.0
.target sm_100
.address_size 64

	// .globl	_Z34compute_add_sources_adjoint_kernelPfiS_PiS0_S0_i

.visible .entry _Z34compute_add_sources_adjoint_kernelPfiS_PiS0_S0_i(
	.param .u64 .ptr .align 1 _Z34compute_add_sources_adjoint_kernelPfiS_PiS0_S0_i_param_0,
	.param .u32 _Z34compute_add_sources_adjoint_kernelPfiS_PiS0_S0_i_param_1,
	.param .u64 .ptr .align 1 _Z34compute_add_sources_adjoint_kernelPfiS_PiS0_S0_i_param_2,
	.param .u64 .ptr .align 1 _Z34compute_add_sources_adjoint_kernelPfiS_PiS0_S0_i_param_3,
	.param .u64 .ptr .align 1 _Z34compute_add_sources_adjoint_kernelPfiS_PiS0_S0_i_param_4,
	.param .u64 .ptr .align 1 _Z34compute_add_sources_adjoint_kernelPfiS_PiS0_S0_i_param_5,
	.param .u32 _Z34compute_add_sources_adjoint_kernelPfiS_PiS0_S0_i_param_6
)
{
	.reg .pred 	%p<2>;
	.reg .b32 	%r<21>;
	.reg .b32 	%f<7>;
	.reg .b64 	%rd<21>;

	ld.param.u64 	%rd1, [_Z34compute_add_sources_adjoint_kernelPfiS_PiS0_S0_i_param_0];
	ld.param.u64 	%rd2, [_Z34compute_add_sources_adjoint_kernelPfiS_PiS0_S0_i_param_2];
	ld.param.u64 	%rd3, [_Z34compute_add_sources_adjoint_kernelPfiS_PiS0_S0_i_param_3];
	ld.param.u64 	%rd4, [_Z34compute_add_sources_adjoint_kernelPfiS_PiS0_S0_i_param_4];
	ld.param.u64 	%rd5, [_Z34compute_add_sources_adjoint_kernelPfiS_PiS0_S0_i_param_5];
	ld.param.u32 	%r2, [_Z34compute_add_sources_adjoint_kernelPfiS_PiS0_S0_i_param_6];
	mov.u32 	%r3, %ctaid.x;
	mov.u32 	%r4, %nctaid.x;
	mov.u32 	%r5, %ctaid.y;
	mad.lo.s32 	%r1, %r4, %r5, %r3;
	setp.ge.s32 	%p1, %r1, %r2;
	@%p1 bra 	$L__BB0_2;
	cvta.to.global.u64 	%rd6, %rd5;
	cvta.to.global.u64 	%rd7, %rd4;
	cvta.to.global.u64 	%rd8, %rd3;
	cvta.to.global.u64 	%rd9, %rd2;
	cvta.to.global.u64 	%rd10, %rd1;
	mul.wide.s32 	%rd11, %r1, 4;
	add.s64 	%rd12, %rd6, %rd11;
	ld.global.u32 	%r6, [%rd12];
	mul.wide.s32 	%rd13, %r6, 4;
	add.s64 	%rd14, %rd7, %rd13;
	ld.global.u32 	%r7, [%rd14];
	mov.u32 	%r8, %tid.x;
	mov.u32 	%r9, %tid.y;
	mov.u32 	%r10, %tid.z;
	mad.lo.s32 	%r11, %r7, 5, %r10;
	mad.lo.s32 	%r12, %r11, 5, %r9;
	mad.lo.s32 	%r13, %r12, 5, %r8;
	add.s32 	%r14, %r13, -125;
	mul.wide.s32 	%rd15, %r14, 4;
	add.s64 	%rd16, %rd8, %rd15;
	ld.global.u32 	%r15, [%rd16];
	mad.lo.s32 	%r16, %r15, 3, -3;
	mul.wide.s32 	%rd17, %r16, 4;
	add.s64 	%rd18, %rd10, %rd17;
	mad.lo.s32 	%r17, %r1, 5, %r10;
	mad.lo.s32 	%r18, %r17, 5, %r9;
	mad.lo.s32 	%r19, %r18, 5, %r8;
	mul.lo.s32 	%r20, %r19, 3;
	mul.wide.s32 	%rd19, %r20, 4;
	add.s64 	%rd20, %rd9, %rd19;
	ld.global.f32 	%f1, [%rd20];
	atom.global.add.f32 	%f2, [%rd18], %f1;
	ld.global.f32 	%f3, [%rd20+4];
	atom.global.add.f32 	%f4, [%rd18+4], %f3;
	ld.global.f32 	%f5, [%rd20+8];
	atom.global.add.f32 	%f6, [%rd18+8], %f5;
$L__BB0_2:
	ret;

}


// ===== COMPILED SASS (sm_100) =====

	.target	sm_100

	.elftype	@"ET_EXEC"


//--------------------- .note.nv.tkinfo           --------------------------
	.section	.note.nv.tkinfo,"",@"SHT_NOTE"
	.sectionflags	@"SHF_NOTE_NV_TKINFO"
	.tkinfo
        /*0018*/ 	.word	0x00000002
        /*0030*/ 	.string	""
        /*0030*/ 	.string	"ptxas"
        /*0030*/ 	.string	"Cuda compilation tools, release 13.0, V13.0.88"
        /*0030*/ 	.string	"Build cuda_13.0.r13.0/compiler.36424714_0"
        /*0030*/ 	.string	"-arch sm_100 -m 64 "



//--------------------- .note.nv.cuinfo           --------------------------
	.section	.note.nv.cuinfo,"",@"SHT_NOTE"
	.sectionflags	@"SHF_NOTE_NV_CUINFO"
        /*0018*/ 	.short	0x0002
        /*001a*/ 	.short	0x0064
        /*001c*/ 	.short	0x0082
	.zero		2


//--------------------- .nv.info                  --------------------------
	.section	.nv.info,"",@"SHT_CUDA_INFO"
	.align	4


	//----- nvinfo : EIATTR_REGCOUNT
	.align		4
        /*0000*/ 	.byte	0x04, 0x2f
        /*0002*/ 	.short	(.L_1 - .L_0)
	.align		4
.L_0:
        /*0004*/ 	.word	index@(_Z34compute_add_sources_adjoint_kernelPfiS_PiS0_S0_i)
        /*0008*/ 	.word	0x00000010


	//----- nvinfo : EIATTR_FRAME_SIZE
	.align		4
.L_1:
        /*000c*/ 	.byte	0x04, 0x11
        /*000e*/ 	.short	(.L_3 - .L_2)
	.align		4
.L_2:
        /*0010*/ 	.word	index@(_Z34compute_add_sources_adjoint_kernelPfiS_PiS0_S0_i)
        /*0014*/ 	.word	0x00000000


	//----- nvinfo : EIATTR_MIN_STACK_SIZE
	.align		4
.L_3:
        /*0018*/ 	.byte	0x04, 0x12
        /*001a*/ 	.short	(.L_5 - .L_4)
	.align		4
.L_4:
        /*001c*/ 	.word	index@(_Z34compute_add_sources_adjoint_kernelPfiS_PiS0_S0_i)
        /*0020*/ 	.word	0x00000000
.L_5:


//--------------------- .nv.compat                --------------------------
	.section	.nv.compat,"",@"SHT_CUDA_COMPAT_INFO"
	.align	4
        /*0000*/ 	.byte	0x02, 0x09, 0x00, 0x00, 0x02, 0x02, 0x01, 0x00, 0x02, 0x05, 0x05, 0x00, 0x03, 0x07, 0x01, 0x01
        /*0010*/ 	.byte	0x02, 0x03, 0x00, 0x00, 0x02, 0x06, 0x01, 0x00, 0x04, 0x0b, 0x08, 0x00, 0x09, 0x00, 0x00, 0x00
        /*0020*/ 	.byte	0x00, 0x00, 0x00, 0x00


//--------------------- .nv.info._Z34compute_add_sources_adjoint_kernelPfiS_PiS0_S0_i --------------------------
	.section	.nv.info._Z34compute_add_sources_adjoint_kernelPfiS_PiS0_S0_i,"",@"SHT_CUDA_INFO"
	.sectionflags	@""
	.align	4


	//----- nvinfo : EIATTR_CUDA_API_VERSION
	.align		4
        /*0000*/ 	.byte	0x04, 0x37
        /*0002*/ 	.short	(.L_7 - .L_6)
.L_6:
        /*0004*/ 	.word	0x00000082


	//----- nvinfo : EIATTR_KPARAM_INFO
	.align		4
.L_7:
        /*0008*/ 	.byte	0x04, 0x17
        /*000a*/ 	.short	(.L_9 - .L_8)
.L_8:
        /*000c*/ 	.word	0x00000000
        /*0010*/ 	.short	0x0006
        /*0012*/ 	.short	0x0030
        /*0014*/ 	.byte	0x00, 0xf0, 0x11, 0x00


	//----- nvinfo : EIATTR_KPARAM_INFO
	.align		4
.L_9:
        /*0018*/ 	.byte	0x04, 0x17
        /*001a*/ 	.short	(.L_11 - .L_10)
.L_10:
        /*001c*/ 	.word	0x00000000
        /*0020*/ 	.short	0x0005
        /*0022*/ 	.short	0x0028
        /*0024*/ 	.byte	0x00, 0xf5, 0x21, 0x00


	//----- nvinfo : EIATTR_KPARAM_INFO
	.align		4
.L_11:
        /*0028*/ 	.byte	0x04, 0x17
        /*002a*/ 	.short	(.L_13 - .L_12)
.L_12:
        /*002c*/ 	.word	0x00000000
        /*0030*/ 	.short	0x0004
        /*0032*/ 	.short	0x0020
        /*0034*/ 	.byte	0x00, 0xf5, 0x21, 0x00


	//----- nvinfo : EIATTR_KPARAM_INFO
	.align		4
.L_13:
        /*0038*/ 	.byte	0x04, 0x17
        /*003a*/ 	.short	(.L_15 - .L_14)
.L_14:
        /*003c*/ 	.word	0x00000000
        /*0040*/ 	.short	0x0003
        /*0042*/ 	.short	0x0018
        /*0044*/ 	.byte	0x00, 0xf5, 0x21, 0x00


	//----- nvinfo : EIATTR_KPARAM_INFO
	.align		4
.L_15:
        /*0048*/ 	.byte	0x04, 0x17
        /*004a*/ 	.short	(.L_17 - .L_16)
.L_16:
        /*004c*/ 	.word	0x00000000
        /*0050*/ 	.short	0x0002
        /*0052*/ 	.short	0x0010
        /*0054*/ 	.byte	0x00, 0xf5, 0x21, 0x00


	//----- nvinfo : EIATTR_KPARAM_INFO
	.align		4
.L_17:
        /*0058*/ 	.byte	0x04, 0x17
        /*005a*/ 	.short	(.L_19 - .L_18)
.L_18:
        /*005c*/ 	.word	0x00000000
        /*0060*/ 	.short	0x0001
        /*0062*/ 	.short	0x0008
        /*0064*/ 	.byte	0x00, 0xf0, 0x11, 0x00


	//----- nvinfo : EIATTR_KPARAM_INFO
	.align		4
.L_19:
        /*0068*/ 	.byte	0x04, 0x17
        /*006a*/ 	.short	(.L_21 - .L_20)
.L_20:
        /*006c*/ 	.word	0x00000000
        /*0070*/ 	.short	0x0000
        /*0072*/ 	.short	0x0000
        /*0074*/ 	.byte	0x00, 0xf5, 0x21, 0x00


	//----- nvinfo : EIATTR_SPARSE_MMA_MASK
	.align		4
.L_21:
        /*0078*/ 	.byte	0x03, 0x50
        /*007a*/ 	.short	0x0000


	//----- nvinfo : EIATTR_MAXREG_COUNT
	.align		4
        /*007c*/ 	.byte	0x03, 0x1b
        /*007e*/ 	.short	0x00ff


	//----- nvinfo : EIATTR_MERCURY_ISA_VERSION
	.align		4
        /*0080*/ 	.byte	0x03, 0x5f
        /*0082*/ 	.short	0x0101


	//----- nvinfo : EIATTR_VRC_CTA_INIT_COUNT
	.align		4
        /*0084*/ 	.byte	0x02, 0x4a
	.zero		1
	.zero		1


	//----- nvinfo : EIATTR_EXIT_INSTR_OFFSETS
	.align		4
        /*0088*/ 	.byte	0x04, 0x1c
        /*008a*/ 	.short	(.L_23 - .L_22)


	//   ....[0]....
.L_22:
        /*008c*/ 	.word	0x00000070


	//   ....[1]....
        /*0090*/ 	.word	0x00000290


	//----- nvinfo : EIATTR_CBANK_PARAM_SIZE
	.align		4
.L_23:
        /*0094*/ 	.byte	0x03, 0x19
        /*0096*/ 	.short	0x0034


	//----- nvinfo : EIATTR_PARAM_CBANK
	.align		4
        /*0098*/ 	.byte	0x04, 0x0a
        /*009a*/ 	.short	(.L_25 - .L_24)
	.align		4
.L_24:
        /*009c*/ 	.word	index@(.nv.constant0._Z34compute_add_sources_adjoint_kernelPfiS_PiS0_S0_i)
        /*00a0*/ 	.short	0x0380
        /*00a2*/ 	.short	0x0034


	//----- nvinfo : EIATTR_SW_WAR
	.align		4
.L_25:
        /*00a4*/ 	.byte	0x04, 0x36
        /*00a6*/ 	.short	(.L_27 - .L_26)
.L_26:
        /*00a8*/ 	.word	0x00000008
.L_27:


//--------------------- .nv.callgraph             --------------------------
	.section	.nv.callgraph,"",@"SHT_CUDA_CALLGRAPH"
	.align	4
	.sectionentsize	8
	.align		4
        /*0000*/ 	.word	0x00000000
	.align		4
        /*0004*/ 	.word	0xffffffff
	.align		4
        /*0008*/ 	.word	0x00000000
	.align		4
        /*000c*/ 	.word	0xfffffffe
	.align		4
        /*0010*/ 	.word	0x00000000
	.align		4
        /*0014*/ 	.word	0xfffffffd
	.align		4
        /*0018*/ 	.word	0x00000000
	.align		4
        /*001c*/ 	.word	0xfffffffc


//--------------------- .text._Z34compute_add_sources_adjoint_kernelPfiS_PiS0_S0_i --------------------------
	.section	.text._Z34compute_add_sources_adjoint_kernelPfiS_PiS0_S0_i,"ax",@progbits
	.align	128
        .global         _Z34compute_add_sources_adjoint_kernelPfiS_PiS0_S0_i
        .type           _Z34compute_add_sources_adjoint_kernelPfiS_PiS0_S0_i,@function
        .size           _Z34compute_add_sources_adjoint_kernelPfiS_PiS0_S0_i,(.L_x_1 - _Z34compute_add_sources_adjoint_kernelPfiS_PiS0_S0_i)
        .other          _Z34compute_add_sources_adjoint_kernelPfiS_PiS0_S0_i,@"STO_CUDA_ENTRY STV_DEFAULT"
_Z34compute_add_sources_adjoint_kernelPfiS_PiS0_S0_i:
.text._Z34compute_add_sources_adjoint_kernelPfiS_PiS0_S0_i:
[----:B------:R-:W-:Y:S01]  /*0000*/  LDC R1, c[0x0][0x37c] ;  /* 0x0000df00ff017b82 */ /* 0x000fe20000000800 */
[----:B------:R-:W0:Y:S07]  /*0010*/  S2R R0, SR_CTAID.Y ;  /* 0x0000000000007919 */ /* 0x000e2e0000002600 */
[----:B------:R-:W0:Y:S01]  /*0020*/  S2UR UR4, SR_CTAID.X ;  /* 0x00000000000479c3 */ /* 0x000e220000002500 */
[----:B------:R-:W1:Y:S07]  /*0030*/  LDCU UR5, c[0x0][0x3b0] ;  /* 0x00007600ff0577ac */ /* 0x000e6e0008000800 */
[----:B------:R-:W0:Y:S02]  /*0040*/  LDC R11, c[0x0][0x370] ;  /* 0x0000dc00ff0b7b82 */ /* 0x000e240000000800 */
[----:B0-----:R-:W-:-:S05]  /*0050*/  IMAD R11, R11, R0, UR4 ;  /* 0x000000040b0b7e24 */ /* 0x001fca000f8e0200 */
[----:B-1----:R-:W-:-:S13]  /*0060*/  ISETP.GE.AND P0, PT, R11, UR5, PT ;  /* 0x000000050b007c0c */ /* 0x002fda000bf06270 */
[----:B------:R-:W-:Y:S05]  /*0070*/  @P0 EXIT ;  /* 0x000000000000094d */ /* 0x000fea0003800000 */
[----:B------:R-:W0:Y:S01]  /*0080*/  LDC.64 R4, c[0x0][0x3a8] ;  /* 0x0000ea00ff047b82 */ /* 0x000e220000000a00 */
[----:B------:R-:W1:Y:S07]  /*0090*/  LDCU.64 UR4, c[0x0][0x358] ;  /* 0x00006b00ff0477ac */ /* 0x000e6e0008000a00 */
[----:B------:R-:W2:Y:S01]  /*00a0*/  LDC.64 R6, c[0x0][0x3a0] ;  /* 0x0000e800ff067b82 */ /* 0x000ea20000000a00 */
[----:B------:R-:W3:Y:S01]  /*00b0*/  S2R R13, SR_TID.Z ;  /* 0x00000000000d7919 */ /* 0x000ee20000002300 */
[----:B------:R-:W4:Y:S06]  /*00c0*/  S2R R12, SR_TID.Y ;  /* 0x00000000000c7919 */ /* 0x000f2c0000002200 */
[----:B------:R-:W5:Y:S01]  /*00d0*/  LDC.64 R8, c[0x0][0x398] ;  /* 0x0000e600ff087b82 */ /* 0x000f620000000a00 */
[----:B0-----:R-:W-:Y:S01]  /*00e0*/  IMAD.WIDE R4, R11, 0x4, R4 ;  /* 0x000000040b047825 */ /* 0x001fe200078e0204 */
[----:B------:R-:W0:Y:S06]  /*00f0*/  S2R R10, SR_TID.X ;  /* 0x00000000000a7919 */ /* 0x000e2c0000002100 */
[----:B------:R-:W5:Y:S01]  /*0100*/  LDC.64 R2, c[0x0][0x390] ;  /* 0x0000e400ff027b82 */ /* 0x000f620000000a00 */
[----:B-1----:R-:W2:Y:S02]  /*0110*/  LDG.E R5, desc[UR4][R4.64] ;  /* 0x0000000404057981 */ /* 0x002ea4000c1e1900 */
[----:B--2---:R-:W-:-:S06]  /*0120*/  IMAD.WIDE R6, R5, 0x4, R6 ;  /* 0x0000000405067825 */ /* 0x004fcc00078e0206 */
[----:B------:R1:W2:Y:S01]  /*0130*/  LDG.E R6, desc[UR4][R6.64] ;  /* 0x0000000406067981 */ /* 0x0002a2000c1e1900 */
[----:B---3--:R-:W-:-:S04]  /*0140*/  IMAD R11, R11, 0x5, R13 ;  /* 0x000000050b0b7824 */ /* 0x008fc800078e020d */
[----:B----4-:R-:W-:-:S04]  /*0150*/  IMAD R11, R11, 0x5, R12 ;  /* 0x000000050b0b7824 */ /* 0x010fc800078e020c */
[----:B0-----:R-:W-:-:S05]  /*0160*/  IMAD R11, R11, 0x5, R10 ;  /* 0x000000050b0b7824 */ /* 0x001fca00078e020a */
[----:B-1----:R-:W-:Y:S01]  /*0170*/  LEA R7, R11, R11, 0x1 ;  /* 0x0000000b0b077211 */ /* 0x002fe200078e08ff */
[----:B--2---:R-:W-:-:S04]  /*0180*/  IMAD R0, R6, 0x5, R13 ;  /* 0x0000000506007824 */ /* 0x004fc800078e020d */
[----:B------:R-:W-:-:S04]  /*0190*/  IMAD R0, R0, 0x5, R12 ;  /* 0x0000000500007824 */ /* 0x000fc800078e020c */
[----:B------:R-:W-:-:S05]  /*01a0*/  IMAD R0, R0, 0x5, R10 ;  /* 0x0000000500007824 */ /* 0x000fca00078e020a */
[----:B------:R-:W-:-:S05]  /*01b0*/  IADD3 R5, PT, PT, R0, -0x7d, RZ ;  /* 0xffffff8300057810 */ /* 0x000fca0007ffe0ff */
[----:B-----5:R-:W-:-:S06]  /*01c0*/  IMAD.WIDE R4, R5, 0x4, R8 ;  /* 0x0000000405047825 */ /* 0x020fcc00078e0208 */
[----:B------:R-:W2:Y:S01]  /*01d0*/  LDG.E R4, desc[UR4][R4.64] ;  /* 0x0000000404047981 */ /* 0x000ea2000c1e1900 */
[----:B------:R-:W-:Y:S02]  /*01e0*/  IMAD.WIDE R6, R7, 0x4, R2 ;  /* 0x0000000407067825 */ /* 0x000fe400078e0202 */
[----:B------:R-:W0:Y:S03]  /*01f0*/  LDC.64 R2, c[0x0][0x380] ;  /* 0x0000e000ff027b82 */ /* 0x000e260000000a00 */
[----:B------:R-:W3:Y:S01]  /*0200*/  LDG.E R11, desc[UR4][R6.64] ;  /* 0x00000004060b7981 */ /* 0x000ee2000c1e1900 */
[----:B------:R-:W-:-:S05]  /*0210*/  HFMA2 R9, -RZ, RZ, 0, 1.78813934326171875e-07 ;  /* 0x00000003ff097431 */ /* 0x000fca00000001ff */
[----:B--2---:R-:W-:-:S04]  /*0220*/  IMAD R9, R4, R9, -0x3 ;  /* 0xfffffffd04097424 */ /* 0x004fc800078e0209 */
[----:B0-----:R-:W-:-:S05]  /*0230*/  IMAD.WIDE R2, R9, 0x4, R2 ;  /* 0x0000000409027825 */ /* 0x001fca00078e0202 */
[----:B---3--:R-:W-:Y:S04]  /*0240*/  REDG.E.ADD.F32.FTZ.RN.STRONG.GPU desc[UR4][R2.64], R11 ;  /* 0x0000000b020079a6 */ /* 0x008fe8000c12f304 */
[----:B------:R-:W2:Y:S04]  /*0250*/  LDG.E R9, desc[UR4][R6.64+0x4] ;  /* 0x0000040406097981 */ /* 0x000ea8000c1e1900 */
[----:B--2---:R-:W-:Y:S04]  /*0260*/  REDG.E.ADD.F32.FTZ.RN.STRONG.GPU desc[UR4][R2.64+0x4], R9 ;  /* 0x00000409020079a6 */ /* 0x004fe8000c12f304 */
[----:B------:R-:W2:Y:S04]  /*0270*/  LDG.E R13, desc[UR4][R6.64+0x8] ;  /* 0x00000804060d7981 */ /* 0x000ea8000c1e1900 */
[----:B--2---:R-:W-:Y:S01]  /*0280*/  REDG.E.ADD.F32.FTZ.RN.STRONG.GPU desc[UR4][R2.64+0x8], R13 ;  /* 0x0000080d020079a6 */ /* 0x004fe2000c12f304 */
[----:B------:R-:W-:Y:S05]  /*0290*/  EXIT ;  /* 0x000000000000794d */ /* 0x000fea0003800000 */
.L_x_0:
[----:B------:R-:W-:-:S00]  /*02a0*/  BRA `(.L_x_0) ;  /* 0xfffffffc00fc7947 */ /* 0x000fc0000383ffff */
[----:B------:R-:W-:-:S00]  /*02b0*/  NOP ;  /* 0x0000000000007918 */ /* 0x000fc00000000000 */
        /* <DEDUP_REMOVED lines=12> */
.L_x_1:


//--------------------- .nv.shared.reserved.0     --------------------------
	.section	.nv.shared.reserved.0,"aw",@nobits
	.weak		__nv_reservedSMEM_offset_0_alias
	.size		__nv_reservedSMEM_offset_0_alias, 0, 64
	.other		__nv_reservedSMEM_offset_0_alias,@"STO_CUDA_RESERVED_SHARED STV_DEFAULT"
__nv_reservedSMEM_offset_0_alias:
	.zero		0
	.zero		64


//--------------------- .nv.constant0._Z34compute_add_sources_adjoint_kernelPfiS_PiS0_S0_i --------------------------
	.section	.nv.constant0._Z34compute_add_sources_adjoint_kernelPfiS_PiS0_S0_i,"a",@progbits
	.sectionflags	@""
	.align	4
.nv.constant0._Z34compute_add_sources_adjoint_kernelPfiS_PiS0_S0_i:
	.zero		948


//--------------------- SYMBOLS --------------------------

	.type		.nv.reservedSmem.offset0,@object
	.size		.nv.reservedSmem.offset0,0x4
